	.headerflags	@"EF_CUDA_TEXMODE_UNIFIED EF_CUDA_64BIT_ADDRESS EF_CUDA_ACCELERATORS EF_CUDA_SM90 EF_CUDA_VIRTUAL_SM(EF_CUDA_SM90)"
	.elftype	@"ET_EXEC"


//--------------------- .nv.info                  --------------------------
	.section	.nv.info,"",@"SHT_CUDA_INFO"
	.align	4


	//----- nvinfo : EIATTR_REGCOUNT
	.align		4
        /*0000*/ 	.byte	0x04, 0x2f
        /*0002*/ 	.short	(.L_1 - .L_0)
	.align		4
.L_0:
        /*0004*/ 	.word	index@(triton_poi_fused_add_12)
        /*0008*/ 	.word	0x00000020


	//----- nvinfo : EIATTR_MIN_STACK_SIZE
	.align		4
.L_1:
        /*000c*/ 	.byte	0x04, 0x12
        /*000e*/ 	.short	(.L_3 - .L_2)
	.align		4
.L_2:
        /*0010*/ 	.word	index@(triton_poi_fused_add_12)
        /*0014*/ 	.word	0x00000000


	//----- nvinfo : EIATTR_FRAME_SIZE
	.align		4
.L_3:
        /*0018*/ 	.byte	0x04, 0x11
        /*001a*/ 	.short	(.L_5 - .L_4)
	.align		4
.L_4:
        /*001c*/ 	.word	index@(triton_poi_fused_add_12)
        /*0020*/ 	.word	0x00000000


	//----- nvinfo : EIATTR_MIN_STACK_SIZE
	.align		4
.L_5:
        /*0024*/ 	.byte	0x04, 0x12
        /*0026*/ 	.short	(.L_7 - .L_6)
	.align		4
.L_6:
        /*0028*/ 	.word	index@(triton_poi_fused_add_12)
        /*002c*/ 	.word	0x00000000
.L_7:


//--------------------- .nv.info.triton_poi_fused_add_12 --------------------------
	.section	.nv.info.triton_poi_fused_add_12,"",@"SHT_CUDA_INFO"
	.sectionflags	@""
	.align	4


	//----- nvinfo : EIATTR_CUDA_API_VERSION
	.align		4
        /*0000*/ 	.byte	0x04, 0x37
        /*0002*/ 	.short	(.L_9 - .L_8)
.L_8:
        /*0004*/ 	.word	0x0000007c


	//----- nvinfo : EIATTR_KPARAM_INFO
	.align		4
.L_9:
        /*0008*/ 	.byte	0x04, 0x17
        /*000a*/ 	.short	(.L_11 - .L_10)
.L_10:
        /*000c*/ 	.word	0x00000000
        /*0010*/ 	.short	0x0003
        /*0012*/ 	.short	0x0018
        /*0014*/ 	.byte	0x00, 0xf0, 0x11, 0x00


	//----- nvinfo : EIATTR_KPARAM_INFO
	.align		4
.L_11:
        /*0018*/ 	.byte	0x04, 0x17
        /*001a*/ 	.short	(.L_13 - .L_12)
.L_12:
        /*001c*/ 	.word	0x00000000
        /*0020*/ 	.short	0x0002
        /*0022*/ 	.short	0x0010
        /*0024*/ 	.byte	0x00, 0xf4, 0x21, 0x00


	//----- nvinfo : EIATTR_KPARAM_INFO
	.align		4
.L_13:
        /*0028*/ 	.byte	0x04, 0x17
        /*002a*/ 	.short	(.L_15 - .L_14)
.L_14:
        /*002c*/ 	.word	0x00000000
        /*0030*/ 	.short	0x0001
        /*0032*/ 	.short	0x0008
        /*0034*/ 	.byte	0x00, 0xf4, 0x21, 0x00


	//----- nvinfo : EIATTR_KPARAM_INFO
	.align		4
.L_15:
        /*0038*/ 	.byte	0x04, 0x17
        /*003a*/ 	.short	(.L_17 - .L_16)
.L_16:
        /*003c*/ 	.word	0x00000000
        /*0040*/ 	.short	0x0000
        /*0042*/ 	.short	0x0000
        /*0044*/ 	.byte	0x00, 0xf4, 0x21, 0x00


	//----- nvinfo : EIATTR_SPARSE_MMA_MASK
	.align		4
.L_17:
        /*0048*/ 	.byte	0x03, 0x50
        /*004a*/ 	.short	0x0000


	//----- nvinfo : EIATTR_MAXREG_COUNT
	.align		4
        /*004c*/ 	.byte	0x03, 0x1b
        /*004e*/ 	.short	0x00ff


	//----- nvinfo : EIATTR_EXIT_INSTR_OFFSETS
	.align		4
        /*0050*/ 	.byte	0x04, 0x1c
        /*0052*/ 	.short	(.L_19 - .L_18)


	//   ....[0]....
.L_18:
        /*0054*/ 	.word	0x00000250


	//----- nvinfo : EIATTR_REQNTID
	.align		4
.L_19:
        /*0058*/ 	.byte	0x04, 0x10
        /*005a*/ 	.short	(.L_21 - .L_20)
.L_20:
        /*005c*/ 	.word	0x00000080
        /*0060*/ 	.word	0x00000001
        /*0064*/ 	.word	0x00000001


	//----- nvinfo : EIATTR_CBANK_PARAM_SIZE
	.align		4
.L_21:
        /*0068*/ 	.byte	0x03, 0x19
        /*006a*/ 	.short	0x001c


	//----- nvinfo : EIATTR_PARAM_CBANK
	.align		4
        /*006c*/ 	.byte	0x04, 0x0a
        /*006e*/ 	.short	(.L_23 - .L_22)
	.align		4
.L_22:
        /*0070*/ 	.word	index@(.nv.constant0.triton_poi_fused_add_12)
        /*0074*/ 	.short	0x0210
        /*0076*/ 	.short	0x001c


	//----- nvinfo : EIATTR_SW_WAR
	.align		4
.L_23:
        /*0078*/ 	.byte	0x04, 0x36
        /*007a*/ 	.short	(.L_25 - .L_24)
.L_24:
        /*007c*/ 	.word	0x00000008
.L_25:


//--------------------- .nv.callgraph             --------------------------
	.section	.nv.callgraph,"",@"SHT_CUDA_CALLGRAPH"
	.align	4
	.sectionentsize	8
	.align		4
        /*0000*/ 	.word	0x00000000
	.align		4
        /*0004*/ 	.word	0xffffffff
	.align		4
        /*0008*/ 	.word	0x00000000
	.align		4
        /*000c*/ 	.word	0xfffffffe
	.align		4
        /*0010*/ 	.word	0x00000000
	.align		4
        /*0014*/ 	.word	0xfffffffd
	.align		4
        /*0018*/ 	.word	0x00000000
	.align		4
        /*001c*/ 	.word	0xfffffffc


//--------------------- .text.triton_poi_fused_add_12 --------------------------
	.section	.text.triton_poi_fused_add_12,"ax",@progbits
	.align	128
        .global         triton_poi_fused_add_12
        .type           triton_poi_fused_add_12,@function
        .size           triton_poi_fused_add_12,(.L_x_1 - triton_poi_fused_add_12)
        .other          triton_poi_fused_add_12,@"STO_CUDA_ENTRY STV_DEFAULT"
triton_poi_fused_add_12:
.text.triton_poi_fused_add_12:
[----:B------:R-:W-:Y:S01]  /*0000*/  LDC R1, c[0x0][0x28] ;  /* 0x00000a00ff017b82 */ /* 0x000fe20000000800 */
[----:B------:R-:W1:Y:S07]  /*0010*/  S2R R0, SR_TID.X ;  /* 0x0000000000007919 */ /* 0x000e6e0000002100 */
[----:B------:R-:W2:Y:S01]  /*0020*/  LDC.64 R12, c[0x0][0x218] ;  /* 0x00008600ff0c7b82 */ /* 0x000ea20000000a00 */
[----:B------:R-:W-:Y:S01]  /*0030*/  ULDC.64 UR4, c[0x0][0x208] ;  /* 0x0000820000047ab9 */ /* 0x000fe20000000a00 */
[----:B------:R-:W3:Y:S06]  /*0040*/  S2R R15, SR_CTAID.X ;  /* 0x00000000000f7919 */ /* 0x000eec0000002500 */
[----:B------:R-:W4:Y:S08]  /*0050*/  LDC.64 R16, c[0x0][0x220] ;  /* 0x00008800ff107b82 */ /* 0x000f300000000a00 */
[----:B------:R-:W5:Y:S01]  /*0060*/  LDC.64 R2, c[0x0][0x210] ;  /* 0x00008400ff027b82 */ /* 0x000f620000000a00 */
[----:B-1----:R-:W-:-:S04]  /*0070*/  SHF.L.U32 R0, R0, 0x2, RZ ;  /* 0x0000000200007819 */ /* 0x002fc800000006ff */
[----:B------:R-:W-:-:S04]  /*0080*/  LOP3.LUT R0, R0, 0x1fc, RZ, 0xc0, !PT ;  /* 0x000001fc00007812 */ /* 0x000fc800078ec0ff */
[----:B---3--:R-:W-:-:S05]  /*0090*/  LEA R15, R15, R0, 0xa ;  /* 0x000000000f0f7211 */ /* 0x008fca00078e50ff */
[----:B--2---:R-:W-:-:S04]  /*00a0*/  IMAD.WIDE R12, R15, 0x4, R12 ;  /* 0x000000040f0c7825 */ /* 0x004fc800078e020c */
[C---:B----4-:R-:W-:Y:S01]  /*00b0*/  IMAD.WIDE R16, R15.reuse, 0x4, R16 ;  /* 0x000000040f107825 */ /* 0x050fe200078e0210 */
[----:B------:R-:W2:Y:S03]  /*00c0*/  LDG.E.128 R8, desc[UR4][R12.64] ;  /* 0x000000040c087981 */ /* 0x000ea6000c1e1d00 */
[----:B-----5:R-:W-:Y:S01]  /*00d0*/  IMAD.WIDE R2, R15, 0x4, R2 ;  /* 0x000000040f027825 */ /* 0x020fe200078e0202 */
[----:B------:R-:W2:Y:S04]  /*00e0*/  LDG.E.128 R4, desc[UR4][R16.64] ;  /* 0x0000000410047981 */ /* 0x000ea8000c1e1d00 */
[----:B------:R-:W3:Y:S04]  /*00f0*/  LDG.E.128 R20, desc[UR4][R2.64] ;  /* 0x0000000402147981 */ /* 0x000ee8000c1e1d00 */
[----:B------:R-:W4:Y:S04]  /*0100*/  LDG.E.128 R12, desc[UR4][R12.64+0x800] ;  /* 0x000800040c0c7981 */ /* 0x000f28000c1e1d00 */
[----:B------:R-:W4:Y:S04]  /*0110*/  LDG.E.128 R16, desc[UR4][R16.64+0x800] ;  /* 0x0008000410107981 */ /* 0x000f28000c1e1d00 */
[----:B------:R-:W5:Y:S01]  /*0120*/  LDG.E.128 R24, desc[UR4][R2.64+0x800] ;  /* 0x0008000402187981 */ /* 0x000f62000c1e1d00 */
[----:B--2---:R-:W-:Y:S01]  /*0130*/  FADD R29, R8, R4 ;  /* 0x00000004081d7221 */ /* 0x004fe20000000000 */
[----:B------:R-:W-:Y:S01]  /*0140*/  FADD R0, R9, R5 ;  /* 0x0000000509007221 */ /* 0x000fe20000000000 */
[----:B------:R-:W-:Y:S01]  /*0150*/  FADD R5, R10, R6 ;  /* 0x000000060a057221 */ /* 0x000fe20000000000 */
[----:B------:R-:W-:Y:S01]  /*0160*/  FADD R4, R11, R7 ;  /* 0x000000070b047221 */ /* 0x000fe20000000000 */
[----:B---3--:R-:W-:Y:S01]  /*0170*/  FADD R20, R20, R29 ;  /* 0x0000001d14147221 */ /* 0x008fe20000000000 */
[----:B------:R-:W-:Y:S01]  /*0180*/  FADD R21, R21, R0 ;  /* 0x0000000015157221 */ /* 0x000fe20000000000 */
[----:B------:R-:W-:Y:S01]  /*0190*/  FADD R22, R22, R5 ;  /* 0x0000000516167221 */ /* 0x000fe20000000000 */
[----:B------:R-:W-:Y:S01]  /*01a0*/  FADD R23, R23, R4 ;  /* 0x0000000417177221 */ /* 0x000fe20000000000 */
[----:B----4-:R-:W-:Y:S01]  /*01b0*/  FADD R7, R12, R16 ;  /* 0x000000100c077221 */ /* 0x010fe20000000000 */
[----:B------:R-:W-:Y:S01]  /*01c0*/  FADD R6, R13, R17 ;  /* 0x000000110d067221 */ /* 0x000fe20000000000 */
[----:B------:R-:W-:Y:S01]  /*01d0*/  FADD R9, R14, R18 ;  /* 0x000000120e097221 */ /* 0x000fe20000000000 */
[----:B------:R-:W-:Y:S01]  /*01e0*/  FADD R8, R15, R19 ;  /* 0x000000130f087221 */ /* 0x000fe20000000000 */
[----:B-----5:R-:W-:Y:S01]  /*01f0*/  FADD R24, R24, R7 ;  /* 0x0000000718187221 */ /* 0x020fe20000000000 */
[----:B------:R-:W-:Y:S01]  /*0200*/  FADD R25, R25, R6 ;  /* 0x0000000619197221 */ /* 0x000fe20000000000 */
[----:B------:R-:W-:Y:S01]  /*0210*/  FADD R26, R26, R9 ;  /* 0x000000091a1a7221 */ /* 0x000fe20000000000 */
[----:B------:R-:W-:Y:S01]  /*0220*/  FADD R27, R27, R8 ;  /* 0x000000081b1b7221 */ /* 0x000fe20000000000 */
[----:B------:R-:W-:Y:S04]  /*0230*/  STG.E.128 desc[UR4][R2.64], R20 ;  /* 0x0000001402007986 */ /* 0x000fe8000c101d04 */
[----:B------:R-:W-:Y:S01]  /*0240*/  STG.E.128 desc[UR4][R2.64+0x800], R24 ;  /* 0x0008001802007986 */ /* 0x000fe2000c101d04 */
[----:B------:R-:W-:Y:S05]  /*0250*/  EXIT ;  /* 0x000000000000794d */ /* 0x000fea0003800000 */
.L_x_0:
[----:B------:R-:W-:-:S00]  /*0260*/  BRA `(.L_x_0) ;  /* 0xfffffffc00fc7947 */ /* 0x000fc0000383ffff */
[----:B------:R-:W-:-:S00]  /*0270*/  NOP ;  /* 0x0000000000007918 */ /* 0x000fc00000000000 */
        /* <DEDUP_REMOVED lines=8> */
.L_x_1:


//--------------------- .nv.constant0.triton_poi_fused_add_12 --------------------------
	.section	.nv.constant0.triton_poi_fused_add_12,"a",@progbits
	.sectionflags	@""
	.align	4
.nv.constant0.triton_poi_fused_add_12:
	.zero		556
